//
// Generated by NVIDIA NVVM Compiler
//
// Compiler Build ID: CL-36424714
// Cuda compilation tools, release 13.0, V13.0.88
// Based on NVVM 20.0.0
//

.version 9.0
.target sm_100
.address_size 64

	// .globl	_Z27nearest_neighbor_upsamplingI6__halfEvPT_PKS1_mmm

.visible .entry _Z27nearest_neighbor_upsamplingI6__halfEvPT_PKS1_mmm(
	.param .u64 .ptr .align 1 _Z27nearest_neighbor_upsamplingI6__halfEvPT_PKS1_mmm_param_0,
	.param .u64 .ptr .align 1 _Z27nearest_neighbor_upsamplingI6__halfEvPT_PKS1_mmm_param_1,
	.param .u64 _Z27nearest_neighbor_upsamplingI6__halfEvPT_PKS1_mmm_param_2,
	.param .u64 _Z27nearest_neighbor_upsamplingI6__halfEvPT_PKS1_mmm_param_3,
	.param .u64 _Z27nearest_neighbor_upsamplingI6__halfEvPT_PKS1_mmm_param_4
)
{
	.reg .pred 	%p<10>;
	.reg .b16 	%rs<2>;
	.reg .b32 	%r<23>;
	.reg .b64 	%rd<32>;

	ld.param.u64 	%rd17, [_Z27nearest_neighbor_upsamplingI6__halfEvPT_PKS1_mmm_param_0];
	ld.param.u64 	%rd14, [_Z27nearest_neighbor_upsamplingI6__halfEvPT_PKS1_mmm_param_1];
	ld.param.u64 	%rd18, [_Z27nearest_neighbor_upsamplingI6__halfEvPT_PKS1_mmm_param_2];
	ld.param.u64 	%rd15, [_Z27nearest_neighbor_upsamplingI6__halfEvPT_PKS1_mmm_param_3];
	ld.param.u64 	%rd16, [_Z27nearest_neighbor_upsamplingI6__halfEvPT_PKS1_mmm_param_4];
	cvta.to.global.u64 	%rd1, %rd17;
	mov.u32 	%r5, %ntid.x;
	mov.u32 	%r6, %ctaid.x;
	mov.u32 	%r7, %tid.x;
	mad.lo.s32 	%r8, %r5, %r6, %r7;
	cvt.s64.s32 	%rd2, %r8;
	setp.le.u64 	%p1, %rd18, %rd2;
	@%p1 bra 	$L__BB0_14;
	or.b64  	%rd19, %rd2, %rd16;
	and.b64  	%rd20, %rd19, -4294967296;
	setp.ne.s64 	%p2, %rd20, 0;
	@%p2 bra 	$L__BB0_3;
	cvt.u32.u64 	%r9, %rd16;
	cvt.u32.u64 	%r10, %rd2;
	rem.u32 	%r11, %r10, %r9;
	cvt.u64.u32 	%rd29, %r11;
	bra.uni 	$L__BB0_4;
$L__BB0_3:
	rem.u64 	%rd29, %rd2, %rd16;
$L__BB0_4:
	sub.s64 	%rd21, %rd2, %rd29;
	mad.lo.s64 	%rd6, %rd21, %rd15, %rd29;
	cvta.to.global.u64 	%rd22, %rd14;
	shl.b64 	%rd23, %rd2, 1;
	add.s64 	%rd24, %rd22, %rd23;
	ld.global.nc.u16 	%rs1, [%rd24];
	setp.eq.s64 	%p3, %rd15, 0;
	@%p3 bra 	$L__BB0_14;
	and.b64  	%rd7, %rd15, 3;
	and.b64  	%rd8, %rd15, -4;
	mov.b64 	%rd30, 0;
	cvt.u32.u64 	%r13, %rd6;
	cvt.u32.u64 	%r14, %rd16;
	cvt.u32.u64 	%r17, %rd15;
$L__BB0_6:
	setp.lt.u64 	%p4, %rd15, 4;
	cvt.u32.u64 	%r15, %rd30;
	mad.lo.s32 	%r16, %r15, %r14, %r13;
	mul.lo.s32 	%r1, %r16, %r17;
	mov.b32 	%r22, 0;
	@%p4 bra 	$L__BB0_9;
	mov.b32 	%r22, 0;
	mov.u64 	%rd31, %rd8;
$L__BB0_8:
	add.s32 	%r19, %r22, %r1;
	mul.wide.s32 	%rd26, %r19, 2;
	add.s64 	%rd27, %rd1, %rd26;
	st.global.u16 	[%rd27], %rs1;
	st.global.u16 	[%rd27+2], %rs1;
	st.global.u16 	[%rd27+4], %rs1;
	st.global.u16 	[%rd27+6], %rs1;
	add.s32 	%r22, %r22, 4;
	add.s64 	%rd31, %rd31, -4;
	setp.ne.s64 	%p5, %rd31, 0;
	@%p5 bra 	$L__BB0_8;
$L__BB0_9:
	setp.eq.s64 	%p6, %rd7, 0;
	@%p6 bra 	$L__BB0_13;
	setp.eq.s64 	%p7, %rd7, 1;
	add.s32 	%r20, %r22, %r1;
	mul.wide.s32 	%rd28, %r20, 2;
	add.s64 	%rd12, %rd1, %rd28;
	st.global.u16 	[%rd12], %rs1;
	@%p7 bra 	$L__BB0_13;
	setp.eq.s64 	%p8, %rd7, 2;
	st.global.u16 	[%rd12+2], %rs1;
	@%p8 bra 	$L__BB0_13;
	st.global.u16 	[%rd12+4], %rs1;
$L__BB0_13:
	add.s64 	%rd30, %rd30, 1;
	setp.gt.u64 	%p9, %rd15, %rd30;
	@%p9 bra 	$L__BB0_6;
$L__BB0_14:
	ret;

}
	// .globl	_Z27nearest_neighbor_upsamplingIfEvPT_PKS0_mmm
.visible .entry _Z27nearest_neighbor_upsamplingIfEvPT_PKS0_mmm(
	.param .u64 .ptr .align 1 _Z27nearest_neighbor_upsamplingIfEvPT_PKS0_mmm_param_0,
	.param .u64 .ptr .align 1 _Z27nearest_neighbor_upsamplingIfEvPT_PKS0_mmm_param_1,
	.param .u64 _Z27nearest_neighbor_upsamplingIfEvPT_PKS0_mmm_param_2,
	.param .u64 _Z27nearest_neighbor_upsamplingIfEvPT_PKS0_mmm_param_3,
	.param .u64 _Z27nearest_neighbor_upsamplingIfEvPT_PKS0_mmm_param_4
)
{
	.reg .pred 	%p<10>;
	.reg .b32 	%r<23>;
	.reg .b32 	%f<2>;
	.reg .b64 	%rd<32>;

	ld.param.u64 	%rd17, [_Z27nearest_neighbor_upsamplingIfEvPT_PKS0_mmm_param_0];
	ld.param.u64 	%rd14, [_Z27nearest_neighbor_upsamplingIfEvPT_PKS0_mmm_param_1];
	ld.param.u64 	%rd18, [_Z27nearest_neighbor_upsamplingIfEvPT_PKS0_mmm_param_2];
	ld.param.u64 	%rd15, [_Z27nearest_neighbor_upsamplingIfEvPT_PKS0_mmm_param_3];
	ld.param.u64 	%rd16, [_Z27nearest_neighbor_upsamplingIfEvPT_PKS0_mmm_param_4];
	cvta.to.global.u64 	%rd1, %rd17;
	mov.u32 	%r5, %ntid.x;
	mov.u32 	%r6, %ctaid.x;
	mov.u32 	%r7, %tid.x;
	mad.lo.s32 	%r8, %r5, %r6, %r7;
	cvt.s64.s32 	%rd2, %r8;
	setp.le.u64 	%p1, %rd18, %rd2;
	@%p1 bra 	$L__BB1_14;
	or.b64  	%rd19, %rd2, %rd16;
	and.b64  	%rd20, %rd19, -4294967296;
	setp.ne.s64 	%p2, %rd20, 0;
	@%p2 bra 	$L__BB1_3;
	cvt.u32.u64 	%r9, %rd16;
	cvt.u32.u64 	%r10, %rd2;
	rem.u32 	%r11, %r10, %r9;
	cvt.u64.u32 	%rd29, %r11;
	bra.uni 	$L__BB1_4;
$L__BB1_3:
	rem.u64 	%rd29, %rd2, %rd16;
$L__BB1_4:
	sub.s64 	%rd21, %rd2, %rd29;
	mad.lo.s64 	%rd6, %rd21, %rd15, %rd29;
	cvta.to.global.u64 	%rd22, %rd14;
	shl.b64 	%rd23, %rd2, 2;
	add.s64 	%rd24, %rd22, %rd23;
	ld.global.nc.f32 	%f1, [%rd24];
	setp.eq.s64 	%p3, %rd15, 0;
	@%p3 bra 	$L__BB1_14;
	and.b64  	%rd7, %rd15, 3;
	and.b64  	%rd8, %rd15, -4;
	mov.b64 	%rd30, 0;
	cvt.u32.u64 	%r13, %rd6;
	cvt.u32.u64 	%r14, %rd16;
	cvt.u32.u64 	%r17, %rd15;
$L__BB1_6:
	setp.lt.u64 	%p4, %rd15, 4;
	cvt.u32.u64 	%r15, %rd30;
	mad.lo.s32 	%r16, %r15, %r14, %r13;
	mul.lo.s32 	%r1, %r16, %r17;
	mov.b32 	%r22, 0;
	@%p4 bra 	$L__BB1_9;
	mov.b32 	%r22, 0;
	mov.u64 	%rd31, %rd8;
$L__BB1_8:
	add.s32 	%r19, %r22, %r1;
	mul.wide.s32 	%rd26, %r19, 4;
	add.s64 	%rd27, %rd1, %rd26;
	st.global.f32 	[%rd27], %f1;
	st.global.f32 	[%rd27+4], %f1;
	st.global.f32 	[%rd27+8], %f1;
	st.global.f32 	[%rd27+12], %f1;
	add.s32 	%r22, %r22, 4;
	add.s64 	%rd31, %rd31, -4;
	setp.ne.s64 	%p5, %rd31, 0;
	@%p5 bra 	$L__BB1_8;
$L__BB1_9:
	setp.eq.s64 	%p6, %rd7, 0;
	@%p6 bra 	$L__BB1_13;
	setp.eq.s64 	%p7, %rd7, 1;
	add.s32 	%r20, %r22, %r1;
	mul.wide.s32 	%rd28, %r20, 4;
	add.s64 	%rd12, %rd1, %rd28;
	st.global.f32 	[%rd12], %f1;
	@%p7 bra 	$L__BB1_13;
	setp.eq.s64 	%p8, %rd7, 2;
	st.global.f32 	[%rd12+4], %f1;
	@%p8 bra 	$L__BB1_13;
	st.global.f32 	[%rd12+8], %f1;
$L__BB1_13:
	add.s64 	%rd30, %rd30, 1;
	setp.gt.u64 	%p9, %rd15, %rd30;
	@%p9 bra 	$L__BB1_6;
$L__BB1_14:
	ret;

}


// ===== COMPILED SASS (sm_100) =====

	.target	sm_100

	.elftype	@"ET_EXEC"


//--------------------- .note.nv.tkinfo           --------------------------
	.section	.note.nv.tkinfo,"",@"SHT_NOTE"
	.sectionflags	@"SHF_NOTE_NV_TKINFO"
	.tkinfo
        /*0018*/ 	.word	0x00000002
        /*0030*/ 	.string	""
        /*0030*/ 	.string	"ptxas"
        /*0030*/ 	.string	"Cuda compilation tools, release 13.0, V13.0.88"
        /*0030*/ 	.string	"Build cuda_13.0.r13.0/compiler.36424714_0"
        /*0030*/ 	.string	"-arch sm_100 -m 64 "



//--------------------- .note.nv.cuinfo           --------------------------
	.section	.note.nv.cuinfo,"",@"SHT_NOTE"
	.sectionflags	@"SHF_NOTE_NV_CUINFO"
        /*0018*/ 	.short	0x0002
        /*001a*/ 	.short	0x0064
        /*001c*/ 	.short	0x0082
	.zero		2


//--------------------- .nv.info                  --------------------------
	.section	.nv.info,"",@"SHT_CUDA_INFO"
	.align	4


	//----- nvinfo : EIATTR_REGCOUNT
	.align		4
        /*0000*/ 	.byte	0x04, 0x2f
        /*0002*/ 	.short	(.L_1 - .L_0)
	.align		4
.L_0:
        /*0004*/ 	.word	index@(_Z27nearest_neighbor_upsamplingI6__halfEvPT_PKS1_mmm)
        /*0008*/ 	.word	0x00000018


	//----- nvinfo : EIATTR_FRAME_SIZE
	.align		4
.L_1:
        /*000c*/ 	.byte	0x04, 0x11
        /*000e*/ 	.short	(.L_3 - .L_2)
	.align		4
.L_2:
        /*0010*/ 	.word	index@($__internal_1_$__cuda_sm20_rem_u64)
        /*0014*/ 	.word	0x00000000


	//----- nvinfo : EIATTR_FRAME_SIZE
	.align		4
.L_3:
        /*0018*/ 	.byte	0x04, 0x11
        /*001a*/ 	.short	(.L_5 - .L_4)
	.align		4
.L_4:
        /*001c*/ 	.word	index@(_Z27nearest_neighbor_upsamplingI6__halfEvPT_PKS1_mmm)
        /*0020*/ 	.word	0x00000000


	//----- nvinfo : EIATTR_REGCOUNT
	.align		4
.L_5:
        /*0024*/ 	.byte	0x04, 0x2f
        /*0026*/ 	.short	(.L_7 - .L_6)
	.align		4
.L_6:
        /*0028*/ 	.word	index@(_Z27nearest_neighbor_upsamplingIfEvPT_PKS0_mmm)
        /*002c*/ 	.word	0x00000018


	//----- nvinfo : EIATTR_FRAME_SIZE
	.align		4
.L_7:
        /*0030*/ 	.byte	0x04, 0x11
        /*0032*/ 	.short	(.L_9 - .L_8)
	.align		4
.L_8:
        /*0034*/ 	.word	index@($__internal_0_$__cuda_sm20_rem_u64)
        /*0038*/ 	.word	0x00000000


	//----- nvinfo : EIATTR_FRAME_SIZE
	.align		4
.L_9:
        /*003c*/ 	.byte	0x04, 0x11
        /*003e*/ 	.short	(.L_11 - .L_10)
	.align		4
.L_10:
        /*0040*/ 	.word	index@(_Z27nearest_neighbor_upsamplingIfEvPT_PKS0_mmm)
        /*0044*/ 	.word	0x00000000


	//----- nvinfo : EIATTR_MIN_STACK_SIZE
	.align		4
.L_11:
        /*0048*/ 	.byte	0x04, 0x12
        /*004a*/ 	.short	(.L_13 - .L_12)
	.align		4
.L_12:
        /*004c*/ 	.word	index@(_Z27nearest_neighbor_upsamplingIfEvPT_PKS0_mmm)
        /*0050*/ 	.word	0x00000000


	//----- nvinfo : EIATTR_MIN_STACK_SIZE
	.align		4
.L_13:
        /*0054*/ 	.byte	0x04, 0x12
        /*0056*/ 	.short	(.L_15 - .L_14)
	.align		4
.L_14:
        /*0058*/ 	.word	index@(_Z27nearest_neighbor_upsamplingI6__halfEvPT_PKS1_mmm)
        /*005c*/ 	.word	0x00000000
.L_15:


//--------------------- .nv.compat                --------------------------
	.section	.nv.compat,"",@"SHT_CUDA_COMPAT_INFO"
	.align	4
        /*0000*/ 	.byte	0x02, 0x09, 0x00, 0x00, 0x02, 0x02, 0x01, 0x00, 0x02, 0x05, 0x05, 0x00, 0x03, 0x07, 0x01, 0x01
        /*0010*/ 	.byte	0x02, 0x03, 0x00, 0x00, 0x02, 0x06, 0x01, 0x00, 0x04, 0x0b, 0x08, 0x00, 0x09, 0x00, 0x00, 0x00
        /*0020*/ 	.byte	0x00, 0x00, 0x00, 0x00


//--------------------- .nv.info._Z27nearest_neighbor_upsamplingIfEvPT_PKS0_mmm --------------------------
	.section	.nv.info._Z27nearest_neighbor_upsamplingIfEvPT_PKS0_mmm,"",@"SHT_CUDA_INFO"
	.sectionflags	@""
	.align	4


	//----- nvinfo : EIATTR_CUDA_API_VERSION
	.align		4
        /*0000*/ 	.byte	0x04, 0x37
        /*0002*/ 	.short	(.L_17 - .L_16)
.L_16:
        /*0004*/ 	.word	0x00000082


	//----- nvinfo : EIATTR_KPARAM_INFO
	.align		4
.L_17:
        /*0008*/ 	.byte	0x04, 0x17
        /*000a*/ 	.short	(.L_19 - .L_18)
.L_18:
        /*000c*/ 	.word	0x00000000
        /*0010*/ 	.short	0x0004
        /*0012*/ 	.short	0x0020
        /*0014*/ 	.byte	0x00, 0xf0, 0x21, 0x00


	//----- nvinfo : EIATTR_KPARAM_INFO
	.align		4
.L_19:
        /*0018*/ 	.byte	0x04, 0x17
        /*001a*/ 	.short	(.L_21 - .L_20)
.L_20:
        /*001c*/ 	.word	0x00000000
        /*0020*/ 	.short	0x0003
        /*0022*/ 	.short	0x0018
        /*0024*/ 	.byte	0x00, 0xf0, 0x21, 0x00


	//----- nvinfo : EIATTR_KPARAM_INFO
	.align		4
.L_21:
        /*0028*/ 	.byte	0x04, 0x17
        /*002a*/ 	.short	(.L_23 - .L_22)
.L_22:
        /*002c*/ 	.word	0x00000000
        /*0030*/ 	.short	0x0002
        /*0032*/ 	.short	0x0010
        /*0034*/ 	.byte	0x00, 0xf0, 0x21, 0x00


	//----- nvinfo : EIATTR_KPARAM_INFO
	.align		4
.L_23:
        /*0038*/ 	.byte	0x04, 0x17
        /*003a*/ 	.short	(.L_25 - .L_24)
.L_24:
        /*003c*/ 	.word	0x00000000
        /*0040*/ 	.short	0x0001
        /*0042*/ 	.short	0x0008
        /*0044*/ 	.byte	0x00, 0xf5, 0x21, 0x00


	//----- nvinfo : EIATTR_KPARAM_INFO
	.align		4
.L_25:
        /*0048*/ 	.byte	0x04, 0x17
        /*004a*/ 	.short	(.L_27 - .L_26)
.L_26:
        /*004c*/ 	.word	0x00000000
        /*0050*/ 	.short	0x0000
        /*0052*/ 	.short	0x0000
        /*0054*/ 	.byte	0x00, 0xf5, 0x21, 0x00


	//----- nvinfo : EIATTR_SPARSE_MMA_MASK
	.align		4
.L_27:
        /*0058*/ 	.byte	0x03, 0x50
        /*005a*/ 	.short	0x0000


	//----- nvinfo : EIATTR_MAXREG_COUNT
	.align		4
        /*005c*/ 	.byte	0x03, 0x1b
        /*005e*/ 	.short	0x00ff


	//----- nvinfo : EIATTR_MERCURY_ISA_VERSION
	.align		4
        /*0060*/ 	.byte	0x03, 0x5f
        /*0062*/ 	.short	0x0101


	//----- nvinfo : EIATTR_VRC_CTA_INIT_COUNT
	.align		4
        /*0064*/ 	.byte	0x02, 0x4a
	.zero		1
	.zero		1


	//----- nvinfo : EIATTR_EXIT_INSTR_OFFSETS
	.align		4
        /*0068*/ 	.byte	0x04, 0x1c
        /*006a*/ 	.short	(.L_29 - .L_28)


	//   ....[0]....
.L_28:
        /*006c*/ 	.word	0x00000090


	//   ....[1]....
        /*0070*/ 	.word	0x000002d0


	//   ....[2]....
        /*0074*/ 	.word	0x00000a20


	//----- nvinfo : EIATTR_CRS_STACK_SIZE
	.align		4
.L_29:
        /*0078*/ 	.byte	0x04, 0x1e
        /*007a*/ 	.short	(.L_31 - .L_30)
.L_30:
        /*007c*/ 	.word	0x00000000


	//----- nvinfo : EIATTR_CBANK_PARAM_SIZE
	.align		4
.L_31:
        /*0080*/ 	.byte	0x03, 0x19
        /*0082*/ 	.short	0x0028


	//----- nvinfo : EIATTR_PARAM_CBANK
	.align		4
        /*0084*/ 	.byte	0x04, 0x0a
        /*0086*/ 	.short	(.L_33 - .L_32)
	.align		4
.L_32:
        /*0088*/ 	.word	index@(.nv.constant0._Z27nearest_neighbor_upsamplingIfEvPT_PKS0_mmm)
        /*008c*/ 	.short	0x0380
        /*008e*/ 	.short	0x0028


	//----- nvinfo : EIATTR_SW_WAR
	.align		4
.L_33:
        /*0090*/ 	.byte	0x04, 0x36
        /*0092*/ 	.short	(.L_35 - .L_34)
.L_34:
        /*0094*/ 	.word	0x00000008
.L_35:


//--------------------- .nv.info._Z27nearest_neighbor_upsamplingI6__halfEvPT_PKS1_mmm --------------------------
	.section	.nv.info._Z27nearest_neighbor_upsamplingI6__halfEvPT_PKS1_mmm,"",@"SHT_CUDA_INFO"
	.sectionflags	@""
	.align	4


	//----- nvinfo : EIATTR_CUDA_API_VERSION
	.align		4
        /*0000*/ 	.byte	0x04, 0x37
        /*0002*/ 	.short	(.L_37 - .L_36)
.L_36:
        /*0004*/ 	.word	0x00000082


	//----- nvinfo : EIATTR_KPARAM_INFO
	.align		4
.L_37:
        /*0008*/ 	.byte	0x04, 0x17
        /*000a*/ 	.short	(.L_39 - .L_38)
.L_38:
        /*000c*/ 	.word	0x00000000
        /*0010*/ 	.short	0x0004
        /*0012*/ 	.short	0x0020
        /*0014*/ 	.byte	0x00, 0xf0, 0x21, 0x00


	//----- nvinfo : EIATTR_KPARAM_INFO
	.align		4
.L_39:
        /*0018*/ 	.byte	0x04, 0x17
        /*001a*/ 	.short	(.L_41 - .L_40)
.L_40:
        /*001c*/ 	.word	0x00000000
        /*0020*/ 	.short	0x0003
        /*0022*/ 	.short	0x0018
        /*0024*/ 	.byte	0x00, 0xf0, 0x21, 0x00


	//----- nvinfo : EIATTR_KPARAM_INFO
	.align		4
.L_41:
        /*0028*/ 	.byte	0x04, 0x17
        /*002a*/ 	.short	(.L_43 - .L_42)
.L_42:
        /*002c*/ 	.word	0x00000000
        /*0030*/ 	.short	0x0002
        /*0032*/ 	.short	0x0010
        /*0034*/ 	.byte	0x00, 0xf0, 0x21, 0x00


	//----- nvinfo : EIATTR_KPARAM_INFO
	.align		4
.L_43:
        /*0038*/ 	.byte	0x04, 0x17
        /*003a*/ 	.short	(.L_45 - .L_44)
.L_44:
        /*003c*/ 	.word	0x00000000
        /*0040*/ 	.short	0x0001
        /*0042*/ 	.short	0x0008
        /*0044*/ 	.byte	0x00, 0xf5, 0x21, 0x00


	//----- nvinfo : EIATTR_KPARAM_INFO
	.align		4
.L_45:
        /*0048*/ 	.byte	0x04, 0x17
        /*004a*/ 	.short	(.L_47 - .L_46)
.L_46:
        /*004c*/ 	.word	0x00000000
        /*0050*/ 	.short	0x0000
        /*0052*/ 	.short	0x0000
        /*0054*/ 	.byte	0x00, 0xf5, 0x21, 0x00


	//----- nvinfo : EIATTR_SPARSE_MMA_MASK
	.align		4
.L_47:
        /*0058*/ 	.byte	0x03, 0x50
        /*005a*/ 	.short	0x0000


	//----- nvinfo : EIATTR_MAXREG_COUNT
	.align		4
        /*005c*/ 	.byte	0x03, 0x1b
        /*005e*/ 	.short	0x00ff


	//----- nvinfo : EIATTR_MERCURY_ISA_VERSION
	.align		4
        /*0060*/ 	.byte	0x03, 0x5f
        /*0062*/ 	.short	0x0101


	//----- nvinfo : EIATTR_VRC_CTA_INIT_COUNT
	.align		4
        /*0064*/ 	.byte	0x02, 0x4a
	.zero		1
	.zero		1


	//----- nvinfo : EIATTR_EXIT_INSTR_OFFSETS
	.align		4
        /*0068*/ 	.byte	0x04, 0x1c
        /*006a*/ 	.short	(.L_49 - .L_48)


	//   ....[0]....
.L_48:
        /*006c*/ 	.word	0x00000090


	//   ....[1]....
        /*0070*/ 	.word	0x000002d0


	//   ....[2]....
        /*0074*/ 	.word	0x00000a20


	//----- nvinfo : EIATTR_CRS_STACK_SIZE
	.align		4
.L_49:
        /*0078*/ 	.byte	0x04, 0x1e
        /*007a*/ 	.short	(.L_51 - .L_50)
.L_50:
        /*007c*/ 	.word	0x00000000


	//----- nvinfo : EIATTR_CBANK_PARAM_SIZE
	.align		4
.L_51:
        /*0080*/ 	.byte	0x03, 0x19
        /*0082*/ 	.short	0x0028


	//----- nvinfo : EIATTR_PARAM_CBANK
	.align		4
        /*0084*/ 	.byte	0x04, 0x0a
        /*0086*/ 	.short	(.L_53 - .L_52)
	.align		4
.L_52:
        /*0088*/ 	.word	index@(.nv.constant0._Z27nearest_neighbor_upsamplingI6__halfEvPT_PKS1_mmm)
        /*008c*/ 	.short	0x0380
        /*008e*/ 	.short	0x0028


	//----- nvinfo : EIATTR_SW_WAR
	.align		4
.L_53:
        /*0090*/ 	.byte	0x04, 0x36
        /*0092*/ 	.short	(.L_55 - .L_54)
.L_54:
        /*0094*/ 	.word	0x00000008
.L_55:


//--------------------- .nv.callgraph             --------------------------
	.section	.nv.callgraph,"",@"SHT_CUDA_CALLGRAPH"
	.align	4
	.sectionentsize	8
	.align		4
        /*0000*/ 	.word	0x00000000
	.align		4
        /*0004*/ 	.word	0xffffffff
	.align		4
        /*0008*/ 	.word	0x00000000
	.align		4
        /*000c*/ 	.word	0xfffffffe
	.align		4
        /*0010*/ 	.word	0x00000000
	.align		4
        /*0014*/ 	.word	0xfffffffd
	.align		4
        /*0018*/ 	.word	0x00000000
	.align		4
        /*001c*/ 	.word	0xfffffffc


//--------------------- .text._Z27nearest_neighbor_upsamplingIfEvPT_PKS0_mmm --------------------------
	.section	.text._Z27nearest_neighbor_upsamplingIfEvPT_PKS0_mmm,"ax",@progbits
	.align	128
        .global         _Z27nearest_neighbor_upsamplingIfEvPT_PKS0_mmm
        .type           _Z27nearest_neighbor_upsamplingIfEvPT_PKS0_mmm,@function
        .size           _Z27nearest_neighbor_upsamplingIfEvPT_PKS0_mmm,(.L_x_22 - _Z27nearest_neighbor_upsamplingIfEvPT_PKS0_mmm)
        .other          _Z27nearest_neighbor_upsamplingIfEvPT_PKS0_mmm,@"STO_CUDA_ENTRY STV_DEFAULT"
_Z27nearest_neighbor_upsamplingIfEvPT_PKS0_mmm:
.text._Z27nearest_neighbor_upsamplingIfEvPT_PKS0_mmm:
[----:B------:R-:W-:Y:S01]  /*0000*/  LDC R1, c[0x0][0x37c] ;  /* 0x0000df00ff017b82 */ /* 0x000fe20000000800 */
[----:B------:R-:W0:Y:S01]  /*0010*/  S2R R2, SR_CTAID.X ;  /* 0x0000000000027919 */ /* 0x000e220000002500 */
[----:B------:R-:W0:Y:S01]  /*0020*/  LDCU UR4, c[0x0][0x360] ;  /* 0x00006c00ff0477ac */ /* 0x000e220008000800 */
[----:B------:R-:W0:Y:S01]  /*0030*/  S2R R3, SR_TID.X ;  /* 0x0000000000037919 */ /* 0x000e220000002100 */
[----:B------:R-:W1:Y:S01]  /*0040*/  LDCU.64 UR6, c[0x0][0x390] ;  /* 0x00007200ff0677ac */ /* 0x000e620008000a00 */
[----:B0-----:R-:W-:-:S05]  /*0050*/  IMAD R2, R2, UR4, R3 ;  /* 0x0000000402027c24 */ /* 0x001fca000f8e0203 */
[----:B-1----:R-:W-:Y:S02]  /*0060*/  ISETP.GE.U32.AND P0, PT, R2, UR6, PT ;  /* 0x0000000602007c0c */ /* 0x002fe4000bf06070 */
[----:B------:R-:W-:-:S04]  /*0070*/  SHF.R.S32.HI R3, RZ, 0x1f, R2 ;  /* 0x0000001fff037819 */ /* 0x000fc80000011402 */
[----:B------:R-:W-:-:S13]  /*0080*/  ISETP.GE.U32.AND.EX P0, PT, R3, UR7, PT, P0 ;  /* 0x0000000703007c0c */ /* 0x000fda000bf06100 */
[----:B------:R-:W-:Y:S05]  /*0090*/  @P0 EXIT ;  /* 0x000000000000094d */ /* 0x000fea0003800000 */
[----:B------:R-:W0:Y:S01]  /*00a0*/  LDCU UR4, c[0x0][0x3a4] ;  /* 0x00007480ff0477ac */ /* 0x000e220008000800 */
[----:B------:R-:W-:Y:S01]  /*00b0*/  BSSY.RECONVERGENT B0, `(.L_x_0) ;  /* 0x000001b000007945 */ /* 0x000fe20003800200 */
[----:B------:R-:W1:Y:S01]  /*00c0*/  LDCU.64 UR6, c[0x0][0x358] ;  /* 0x00006b00ff0677ac */ /* 0x000e620008000a00 */
[----:B0-----:R-:W-:-:S04]  /*00d0*/  LOP3.LUT R0, R3, UR4, RZ, 0xfc, !PT ;  /* 0x0000000403007c12 */ /* 0x001fc8000f8efcff */
[----:B------:R-:W-:-:S13]  /*00e0*/  ISETP.NE.U32.AND P0, PT, R0, RZ, PT ;  /* 0x000000ff0000720c */ /* 0x000fda0003f05070 */
[----:B-1----:R-:W-:Y:S05]  /*00f0*/  @P0 BRA `(.L_x_1) ;  /* 0x00000000004c0947 */ /* 0x002fea0003800000 */
[----:B------:R-:W0:Y:S02]  /*0100*/  LDCU UR4, c[0x0][0x3a0] ;  /* 0x00007400ff0477ac */ /* 0x000e240008000800 */
[----:B0-----:R-:W0:Y:S01]  /*0110*/  I2F.U32.RP R0, UR4 ;  /* 0x0000000400007d06 */ /* 0x001e220008209000 */
[----:B------:R-:W-:-:S07]  /*0120*/  ISETP.NE.U32.AND P1, PT, RZ, UR4, PT ;  /* 0x00000004ff007c0c */ /* 0x000fce000bf25070 */
[----:B0-----:R-:W0:Y:S02]  /*0130*/  MUFU.RCP R0, R0 ;  /* 0x0000000000007308 */ /* 0x001e240000001000 */
[----:B0-----:R-:W-:-:S06]  /*0140*/  VIADD R4, R0, 0xffffffe ;  /* 0x0ffffffe00047836 */ /* 0x001fcc0000000000 */
[----:B------:R0:W1:Y:S02]  /*0150*/  F2I.FTZ.U32.TRUNC.NTZ R5, R4 ;  /* 0x0000000400057305 */ /* 0x000064000021f000 */
[----:B0-----:R-:W-:Y:S02]  /*0160*/  IMAD.MOV.U32 R4, RZ, RZ, RZ ;  /* 0x000000ffff047224 */ /* 0x001fe400078e00ff */
[----:B-1----:R-:W-:-:S04]  /*0170*/  IMAD.MOV R7, RZ, RZ, -R5 ;  /* 0x000000ffff077224 */ /* 0x002fc800078e0a05 */
[----:B------:R-:W-:-:S04]  /*0180*/  IMAD R7, R7, UR4, RZ ;  /* 0x0000000407077c24 */ /* 0x000fc8000f8e02ff */
[----:B------:R-:W-:-:S06]  /*0190*/  IMAD.HI.U32 R5, R5, R7, R4 ;  /* 0x0000000705057227 */ /* 0x000fcc00078e0004 */
[----:B------:R-:W-:-:S05]  /*01a0*/  IMAD.HI.U32 R5, R5, R2, RZ ;  /* 0x0000000205057227 */ /* 0x000fca00078e00ff */
[----:B------:R-:W-:-:S05]  /*01b0*/  IADD3 R5, PT, PT, -R5, RZ, RZ ;  /* 0x000000ff05057210 */ /* 0x000fca0007ffe1ff */
[----:B------:R-:W-:-:S05]  /*01c0*/  IMAD R5, R5, UR4, R2 ;  /* 0x0000000405057c24 */ /* 0x000fca000f8e0202 */
[----:B------:R-:W-:-:S13]  /*01d0*/  ISETP.GE.U32.AND P0, PT, R5, UR4, PT ;  /* 0x0000000405007c0c */ /* 0x000fda000bf06070 */
[----:B------:R-:W-:-:S05]  /*01e0*/  @P0 VIADD R5, R5, -UR4 ;  /* 0x8000000405050c36 */ /* 0x000fca0008000000 */
[----:B------:R-:W-:-:S13]  /*01f0*/  ISETP.GE.U32.AND P0, PT, R5, UR4, PT ;  /* 0x0000000405007c0c */ /* 0x000fda000bf06070 */
[----:B------:R-:W-:Y:S01]  /*0200*/  @P0 VIADD R5, R5, -UR4 ;  /* 0x8000000405050c36 */ /* 0x000fe20008000000 */
[----:B------:R-:W-:Y:S01]  /*0210*/  @!P1 LOP3.LUT R5, RZ, UR4, RZ, 0x33, !PT ;  /* 0x00000004ff059c12 */ /* 0x000fe2000f8e33ff */
[----:B------:R-:W-:Y:S06]  /*0220*/  BRA `(.L_x_2) ;  /* 0x00000000000c7947 */ /* 0x000fec0003800000 */
.L_x_1:
[----:B------:R-:W-:-:S07]  /*0230*/  MOV R0, 0x250 ;  /* 0x0000025000007802 */ /* 0x000fce0000000f00 */
[----:B------:R-:W-:Y:S05]  /*0240*/  CALL.REL.NOINC `($__internal_0_$__cuda_sm20_rem_u64) ;  /* 0x0000000400f87944 */ /* 0x000fea0003c00000 */
[----:B------:R-:W-:-:S07]  /*0250*/  IMAD.MOV.U32 R5, RZ, RZ, R6 ;  /* 0x000000ffff057224 */ /* 0x000fce00078e0006 */
.L_x_2:
[----:B------:R-:W-:Y:S05]  /*0260*/  BSYNC.RECONVERGENT B0 ;  /* 0x0000000000007941 */ /* 0x000fea0003800200 */
.L_x_0:
[----:B------:R-:W0:Y:S01]  /*0270*/  LDC.64 R6, c[0x0][0x398] ;  /* 0x0000e600ff067b82 */ /* 0x000e220000000a00 */
[----:B------:R-:W1:Y:S02]  /*0280*/  LDCU.64 UR4, c[0x0][0x388] ;  /* 0x00007100ff0477ac */ /* 0x000e640008000a00 */
[----:B-1----:R-:W-:-:S04]  /*0290*/  LEA R8, P1, R2, UR4, 0x2 ;  /* 0x0000000402087c11 */ /* 0x002fc8000f8210ff */
[----:B------:R-:W-:Y:S02]  /*02a0*/  LEA.HI.X R9, R2, UR5, R3, 0x2, P1 ;  /* 0x0000000502097c11 */ /* 0x000fe400088f1403 */
[----:B0-----:R-:W-:-:S04]  /*02b0*/  ISETP.NE.U32.AND P0, PT, R6, RZ, PT ;  /* 0x000000ff0600720c */ /* 0x001fc80003f05070 */
[----:B------:R-:W-:-:S13]  /*02c0*/  ISETP.NE.AND.EX P0, PT, R7, RZ, PT, P0 ;  /* 0x000000ff0700720c */ /* 0x000fda0003f05300 */
[----:B------:R-:W-:Y:S05]  /*02d0*/  @!P0 EXIT ;  /* 0x000000000000894d */ /* 0x000fea0003800000 */
[----:B------:R0:W5:Y:S01]  /*02e0*/  LDG.E.CONSTANT R0, desc[UR6][R8.64] ;  /* 0x0000000608007981 */ /* 0x000162000c1e9900 */
[----:B------:R-:W-:Y:S01]  /*02f0*/  IADD3 R4, PT, PT, R2, -R5, RZ ;  /* 0x8000000502047210 */ /* 0x000fe20007ffe0ff */
[----:B------:R-:W-:Y:S01]  /*0300*/  UMOV UR4, URZ ;  /* 0x000000ff00047c82 */ /* 0x000fe20008000000 */
[----:B------:R-:W-:-:S03]  /*0310*/  UMOV UR5, URZ ;  /* 0x000000ff00057c82 */ /* 0x000fc60008000000 */
[----:B------:R-:W-:Y:S01]  /*0320*/  IMAD R4, R4, R6, R5 ;  /* 0x0000000604047224 */ /* 0x000fe200078e0205 */
[C---:B------:R-:W-:Y:S02]  /*0330*/  LOP3.LUT R5, R6.reuse, 0x3, RZ, 0xc0, !PT ;  /* 0x0000000306057812 */ /* 0x040fe400078ec0ff */
[----:B------:R-:W-:-:S07]  /*0340*/  LOP3.LUT R6, R6, 0xfffffffc, RZ, 0xc0, !PT ;  /* 0xfffffffc06067812 */ /* 0x000fce00078ec0ff */
.L_x_9:
[----:B-1----:R-:W1:Y:S01]  /*0350*/  LDCU.64 UR8, c[0x0][0x398] ;  /* 0x00007300ff0877ac */ /* 0x002e620008000a00 */
[----:B--2---:R-:W2:Y:S01]  /*0360*/  LDC R7, c[0x0][0x3a0] ;  /* 0x0000e800ff077b82 */ /* 0x004ea20000000800 */
[----:B0-----:R-:W-:Y:S01]  /*0370*/  IMAD.MOV.U32 R8, RZ, RZ, RZ ;  /* 0x000000ffff087224 */ /* 0x001fe200078e00ff */
[----:B-1----:R-:W-:-:S04]  /*0380*/  UISETP.GE.U32.AND UP1, UPT, UR8, 0x4, UPT ;  /* 0x000000040800788c */ /* 0x002fc8000bf26070 */
[----:B------:R-:W-:Y:S01]  /*0390*/  UISETP.GE.U32.AND.EX UP1, UPT, UR9, URZ, UPT, UP1 ;  /* 0x000000ff0900728c */ /* 0x000fe2000bf26110 */
[----:B--2---:R-:W-:Y:S01]  /*03a0*/  IMAD R7, R7, UR4, R4 ;  /* 0x0000000407077c24 */ /* 0x004fe2000f8e0204 */
[----:B------:R-:W-:-:S04]  /*03b0*/  UIADD3 UR4, UP0, UPT, UR4, 0x1, URZ ;  /* 0x0000000104047890 */ /* 0x000fc8000ff1e0ff */
[----:B------:R-:W-:Y:S02]  /*03c0*/  UIADD3.X UR5, UPT, UPT, URZ, UR5, URZ, UP0, !UPT ;  /* 0x00000005ff057290 */ /* 0x000fe400087fe4ff */
[----:B------:R-:W-:-:S04]  /*03d0*/  UISETP.GE.U32.AND UP0, UPT, UR4, UR8, UPT ;  /* 0x000000080400728c */ /* 0x000fc8000bf06070 */
[----:B------:R-:W-:Y:S01]  /*03e0*/  UISETP.GE.U32.AND.EX UP0, UPT, UR5, UR9, UPT, UP0 ;  /* 0x000000090500728c */ /* 0x000fe2000bf06100 */
[----:B---34-:R-:W-:Y:S10]  /*03f0*/  BRA.U !UP1, `(.L_x_3) ;  /* 0x00000005094c7547 */ /* 0x018ff4000b800000 */
[----:B------:R-:W0:Y:S01]  /*0400*/  LDC R9, c[0x0][0x39c] ;  /* 0x0000e700ff097b82 */ /* 0x000e220000000800 */
[----:B------:R-:W-:Y:S01]  /*0410*/  IMAD.U32 R8, RZ, RZ, UR9 ;  /* 0x00000009ff087e24 */ /* 0x000fe2000f8e00ff */
[----:B------:R-:W-:Y:S01]  /*0420*/  ISETP.GT.U32.AND P0, PT, R6, RZ, PT ;  /* 0x000000ff0600720c */ /* 0x000fe20003f04070 */
[----:B------:R-:W-:-:S03]  /*0430*/  IMAD.MOV.U32 R12, RZ, RZ, R6 ;  /* 0x000000ffff0c7224 */ /* 0x000fc600078e0006 */
[----:B------:R-:W-:Y:S01]  /*0440*/  ISETP.GT.AND.EX P0, PT, R8, RZ, PT, P0 ;  /* 0x000000ff0800720c */ /* 0x000fe20003f04300 */
[----:B------:R-:W-:Y:S01]  /*0450*/  HFMA2 R8, -RZ, RZ, 0, 0 ;  /* 0x00000000ff087431 */ /* 0x000fe200000001ff */
[----:B------:R-:W1:Y:S11]  /*0460*/  LDC.64 R2, c[0x0][0x380] ;  /* 0x0000e000ff027b82 */ /* 0x000e760000000a00 */
[----:B------:R-:W-:Y:S05]  /*0470*/  @!P0 BRA `(.L_x_4) ;  /* 0x0000000000fc8947 */ /* 0x000fea0003800000 */
[----:B------:R-:W-:Y:S02]  /*0480*/  ISETP.GT.U32.AND P1, PT, R12, 0xc, PT ;  /* 0x0000000c0c00780c */ /* 0x000fe40003f24070 */
[----:B------:R-:W-:Y:S02]  /*0490*/  PLOP3.LUT P0, PT, PT, PT, PT, 0x80, 0x8 ;  /* 0x000000000008781c */ /* 0x000fe40003f0f070 */
[----:B0-----:R-:W-:-:S13]  /*04a0*/  ISETP.GT.AND.EX P1, PT, R9, RZ, PT, P1 ;  /* 0x000000ff0900720c */ /* 0x001fda0003f24310 */
[----:B------:R-:W-:Y:S05]  /*04b0*/  @!P1 BRA `(.L_x_5) ;  /* 0x00000000008c9947 */ /* 0x000fea0003800000 */
[----:B------:R-:W0:Y:S01]  /*04c0*/  LDC.64 R10, c[0x0][0x380] ;  /* 0x0000e000ff0a7b82 */ /* 0x000e220000000a00 */
[----:B------:R-:W-:-:S13]  /*04d0*/  PLOP3.LUT P0, PT, PT, PT, PT, 0x8, 0x80 ;  /* 0x000000000080781c */ /* 0x000fda0003f0e170 */
.L_x_6:
[C---:B--2---:R-:W-:Y:S01]  /*04e0*/  VIADD R16, R8.reuse, 0x4 ;  /* 0x0000000408107836 */ /* 0x044fe20000000000 */
[C---:B------:R-:W-:Y:S01]  /*04f0*/  IADD3 R18, PT, PT, R8.reuse, 0x8, RZ ;  /* 0x0000000808127810 */ /* 0x040fe20007ffe0ff */
[----:B------:R-:W-:Y:S01]  /*0500*/  VIADD R20, R8, 0xc ;  /* 0x0000000c08147836 */ /* 0x000fe20000000000 */
[----:B------:R-:W-:Y:S01]  /*0510*/  IADD3 R12, P1, PT, R12, -0x10, RZ ;  /* 0xfffffff00c0c7810 */ /* 0x000fe20007f3e0ff */
[C---:B------:R-:W-:Y:S02]  /*0520*/  IMAD R15, R7.reuse, UR8, R8 ;  /* 0x00000008070f7c24 */ /* 0x040fe4000f8e0208 */
[----:B------:R-:W-:Y:S01]  /*0530*/  IMAD R17, R7, UR8, R16 ;  /* 0x0000000807117c24 */ /* 0x000fe2000f8e0210 */
[----:B------:R-:W-:Y:S01]  /*0540*/  IADD3.X R9, PT, PT, R9, -0x1, RZ, P1, !PT ;  /* 0xffffffff09097810 */ /* 0x000fe20000ffe4ff */
[C---:B------:R-:W-:Y:S01]  /*0550*/  IMAD R19, R7.reuse, UR8, R18 ;  /* 0x0000000807137c24 */ /* 0x040fe2000f8e0212 */
[----:B------:R-:W-:Y:S01]  /*0560*/  ISETP.GT.U32.AND P1, PT, R12, 0xc, PT ;  /* 0x0000000c0c00780c */ /* 0x000fe20003f24070 */
[----:B------:R-:W-:-:S02]  /*0570*/  IMAD R21, R7, UR8, R20 ;  /* 0x0000000807157c24 */ /* 0x000fc4000f8e0214 */
[----:B0-----:R-:W-:Y:S01]  /*0580*/  IMAD.WIDE R14, R15, 0x4, R10 ;  /* 0x000000040f0e7825 */ /* 0x001fe200078e020a */
[----:B------:R-:W-:-:S03]  /*0590*/  ISETP.GT.AND.EX P1, PT, R9, RZ, PT, P1 ;  /* 0x000000ff0900720c */ /* 0x000fc60003f24310 */
[--C-:B------:R-:W-:Y:S01]  /*05a0*/  IMAD.WIDE R16, R17, 0x4, R10.reuse ;  /* 0x0000000411107825 */ /* 0x100fe200078e020a */
[----:B-----5:R2:W-:Y:S03]  /*05b0*/  STG.E desc[UR6][R14.64], R0 ;  /* 0x000000000e007986 */ /* 0x0205e6000c101906 */
[--C-:B------:R-:W-:Y:S01]  /*05c0*/  IMAD.WIDE R18, R19, 0x4, R10.reuse ;  /* 0x0000000413127825 */ /* 0x100fe200078e020a */
[----:B------:R2:W-:Y:S03]  /*05d0*/  STG.E desc[UR6][R14.64+0x4], R0 ;  /* 0x000004000e007986 */ /* 0x0005e6000c101906 */
[----:B------:R-:W-:Y:S01]  /*05e0*/  IMAD.WIDE R20, R21, 0x4, R10 ;  /* 0x0000000415147825 */ /* 0x000fe200078e020a */
[----:B------:R2:W-:Y:S03]  /*05f0*/  STG.E desc[UR6][R14.64+0x8], R0 ;  /* 0x000008000e007986 */ /* 0x0005e6000c101906 */
[----:B------:R-:W-:Y:S01]  /*0600*/  VIADD R8, R8, 0x10 ;  /* 0x0000001008087836 */ /* 0x000fe20000000000 */
[----:B------:R2:W-:Y:S04]  /*0610*/  STG.E desc[UR6][R14.64+0xc], R0 ;  /* 0x00000c000e007986 */ /* 0x0005e8000c101906 */
        /* <DEDUP_REMOVED lines=11> */
[----:B------:R2:W-:Y:S01]  /*06d0*/  STG.E desc[UR6][R20.64+0xc], R0 ;  /* 0x00000c0014007986 */ /* 0x0005e2000c101906 */
[----:B------:R-:W-:Y:S05]  /*06e0*/  @P1 BRA `(.L_x_6) ;  /* 0xfffffffc007c1947 */ /* 0x000fea000383ffff */
.L_x_5:
[----:B------:R-:W-:-:S04]  /*06f0*/  ISETP.GT.U32.AND P1, PT, R12, 0x4, PT ;  /* 0x000000040c00780c */ /* 0x000fc80003f24070 */
[----:B------:R-:W-:-:S13]  /*0700*/  ISETP.GT.AND.EX P1, PT, R9, RZ, PT, P1 ;  /* 0x000000ff0900720c */ /* 0x000fda0003f24310 */
[----:B------:R-:W-:Y:S05]  /*0710*/  @!P1 BRA `(.L_x_7) ;  /* 0x0000000000489947 */ /* 0x000fea0003800000 */
[----:B--2---:R-:W0:Y:S01]  /*0720*/  LDC.64 R14, c[0x0][0x380] ;  /* 0x0000e000ff0e7b82 */ /* 0x004e220000000a00 */
[----:B------:R-:W-:Y:S01]  /*0730*/  IADD3 R10, PT, PT, R8, 0x4, RZ ;  /* 0x00000004080a7810 */ /* 0x000fe20007ffe0ff */
[C---:B------:R-:W-:Y:S01]  /*0740*/  IMAD R11, R7.reuse, UR8, R8 ;  /* 0x00000008070b7c24 */ /* 0x040fe2000f8e0208 */
[----:B------:R-:W-:Y:S01]  /*0750*/  IADD3 R12, P1, PT, R12, -0x8, RZ ;  /* 0xfffffff80c0c7810 */ /* 0x000fe20007f3e0ff */
[----:B------:R-:W-:Y:S01]  /*0760*/  VIADD R8, R8, 0x8 ;  /* 0x0000000808087836 */ /* 0x000fe20000000000 */
[----:B------:R-:W-:Y:S01]  /*0770*/  PLOP3.LUT P0, PT, PT, PT, PT, 0x8, 0x80 ;  /* 0x000000000080781c */ /* 0x000fe20003f0e170 */
[----:B------:R-:W-:Y:S01]  /*0780*/  IMAD R13, R7, UR8, R10 ;  /* 0x00000008070d7c24 */ /* 0x000fe2000f8e020a */
[----:B------:R-:W-:Y:S01]  /*0790*/  IADD3.X R9, PT, PT, R9, -0x1, RZ, P1, !PT ;  /* 0xffffffff09097810 */ /* 0x000fe20000ffe4ff */
[----:B0-----:R-:W-:-:S04]  /*07a0*/  IMAD.WIDE R10, R11, 0x4, R14 ;  /* 0x000000040b0a7825 */ /* 0x001fc800078e020e */
[----:B------:R-:W-:Y:S01]  /*07b0*/  IMAD.WIDE R14, R13, 0x4, R14 ;  /* 0x000000040d0e7825 */ /* 0x000fe200078e020e */
[----:B-----5:R0:W-:Y:S04]  /*07c0*/  STG.E desc[UR6][R10.64], R0 ;  /* 0x000000000a007986 */ /* 0x0201e8000c101906 */
[----:B------:R0:W-:Y:S04]  /*07d0*/  STG.E desc[UR6][R10.64+0x4], R0 ;  /* 0x000004000a007986 */ /* 0x0001e8000c101906 */
[----:B------:R0:W-:Y:S04]  /*07e0*/  STG.E desc[UR6][R10.64+0x8], R0 ;  /* 0x000008000a007986 */ /* 0x0001e8000c101906 */
[----:B------:R0:W-:Y:S04]  /*07f0*/  STG.E desc[UR6][R10.64+0xc], R0 ;  /* 0x00000c000a007986 */ /* 0x0001e8000c101906 */
[----:B------:R0:W-:Y:S04]  /*0800*/  STG.E desc[UR6][R14.64], R0 ;  /* 0x000000000e007986 */ /* 0x0001e8000c101906 */
[----:B------:R0:W-:Y:S04]  /*0810*/  STG.E desc[UR6][R14.64+0x4], R0 ;  /* 0x000004000e007986 */ /* 0x0001e8000c101906 */
[----:B------:R0:W-:Y:S04]  /*0820*/  STG.E desc[UR6][R14.64+0x8], R0 ;  /* 0x000008000e007986 */ /* 0x0001e8000c101906 */
[----:B------:R0:W-:Y:S02]  /*0830*/  STG.E desc[UR6][R14.64+0xc], R0 ;  /* 0x00000c000e007986 */ /* 0x0001e4000c101906 */
.L_x_7:
[----:B------:R-:W-:-:S04]  /*0840*/  ISETP.NE.U32.AND P1, PT, R12, RZ, PT ;  /* 0x000000ff0c00720c */ /* 0x000fc80003f25070 */
[----:B------:R-:W-:-:S13]  /*0850*/  ISETP.NE.OR.EX P0, PT, R9, RZ, P0, P1 ;  /* 0x000000ff0900720c */ /* 0x000fda0000705710 */
[----:B------:R-:W-:Y:S05]  /*0860*/  @!P0 BRA `(.L_x_3) ;  /* 0x0000000000308947 */ /* 0x000fea0003800000 */
.L_x_4:
[----:B0--3--:R-:W-:Y:S01]  /*0870*/  IMAD R11, R7, UR8, R8 ;  /* 0x00000008070b7c24 */ /* 0x009fe2000f8e0208 */
[----:B------:R-:W-:Y:S01]  /*0880*/  IADD3 R12, P0, PT, R12, -0x4, RZ ;  /* 0xfffffffc0c0c7810 */ /* 0x000fe20007f1e0ff */
[----:B------:R-:W-:Y:S02]  /*0890*/  VIADD R8, R8, 0x4 ;  /* 0x0000000408087836 */ /* 0x000fe40000000000 */
[----:B-1----:R-:W-:Y:S01]  /*08a0*/  IMAD.WIDE R10, R11, 0x4, R2 ;  /* 0x000000040b0a7825 */ /* 0x002fe200078e0202 */
[----:B------:R-:W-:Y:S02]  /*08b0*/  IADD3.X R9, PT, PT, R9, -0x1, RZ, P0, !PT ;  /* 0xffffffff09097810 */ /* 0x000fe400007fe4ff */
[----:B------:R-:W-:Y:S02]  /*08c0*/  ISETP.NE.U32.AND P0, PT, R12, RZ, PT ;  /* 0x000000ff0c00720c */ /* 0x000fe40003f05070 */
[----:B-----5:R3:W-:Y:S02]  /*08d0*/  STG.E desc[UR6][R10.64], R0 ;  /* 0x000000000a007986 */ /* 0x0207e4000c101906 */
[----:B------:R-:W-:-:S02]  /*08e0*/  ISETP.NE.AND.EX P0, PT, R9, RZ, PT, P0 ;  /* 0x000000ff0900720c */ /* 0x000fc40003f05300 */
[----:B------:R3:W-:Y:S04]  /*08f0*/  STG.E desc[UR6][R10.64+0x4], R0 ;  /* 0x000004000a007986 */ /* 0x0007e8000c101906 */
[----:B------:R3:W-:Y:S04]  /*0900*/  STG.E desc[UR6][R10.64+0x8], R0 ;  /* 0x000008000a007986 */ /* 0x0007e8000c101906 */
[----:B------:R3:W-:Y:S03]  /*0910*/  STG.E desc[UR6][R10.64+0xc], R0 ;  /* 0x00000c000a007986 */ /* 0x0007e6000c101906 */
[----:B------:R-:W-:Y:S05]  /*0920*/  @P0 BRA `(.L_x_4) ;  /* 0xfffffffc00d00947 */ /* 0x000fea000383ffff */
.L_x_3:
[----:B------:R-:W-:-:S04]  /*0930*/  ISETP.NE.U32.AND P0, PT, R5, RZ, PT ;  /* 0x000000ff0500720c */ /* 0x000fc80003f05070 */
[----:B------:R-:W-:-:S13]  /*0940*/  ISETP.NE.AND.EX P0, PT, RZ, RZ, PT, P0 ;  /* 0x000000ffff00720c */ /* 0x000fda0003f05300 */
[----:B------:R-:W-:Y:S05]  /*0950*/  @!P0 BRA `(.L_x_8) ;  /* 0x00000000002c8947 */ /* 0x000fea0003800000 */
[----:B-1----:R-:W1:Y:S01]  /*0960*/  LDC.64 R2, c[0x0][0x380] ;  /* 0x0000e000ff027b82 */ /* 0x002e620000000a00 */
[----:B------:R-:W-:Y:S01]  /*0970*/  IMAD R7, R7, UR8, R8 ;  /* 0x0000000807077c24 */ /* 0x000fe2000f8e0208 */
[----:B------:R-:W-:-:S04]  /*0980*/  ISETP.NE.U32.AND P0, PT, R5, 0x1, PT ;  /* 0x000000010500780c */ /* 0x000fc80003f05070 */
[----:B------:R-:W-:Y:S01]  /*0990*/  ISETP.NE.AND.EX P0, PT, RZ, RZ, PT, P0 ;  /* 0x000000ffff00720c */ /* 0x000fe20003f05300 */
[----:B-1----:R-:W-:-:S05]  /*09a0*/  IMAD.WIDE R2, R7, 0x4, R2 ;  /* 0x0000000407027825 */ /* 0x002fca00078e0202 */
[----:B-----5:R4:W-:Y:S07]  /*09b0*/  STG.E desc[UR6][R2.64], R0 ;  /* 0x0000000002007986 */ /* 0x0209ee000c101906 */
[----:B------:R-:W-:Y:S05]  /*09c0*/  @!P0 BRA `(.L_x_8) ;  /* 0x0000000000108947 */ /* 0x000fea0003800000 */
[----:B------:R-:W-:Y:S01]  /*09d0*/  ISETP.NE.U32.AND P0, PT, R5, 0x2, PT ;  /* 0x000000020500780c */ /* 0x000fe20003f05070 */
[----:B------:R1:W-:Y:S03]  /*09e0*/  STG.E desc[UR6][R2.64+0x4], R0 ;  /* 0x0000040002007986 */ /* 0x0003e6000c101906 */
[----:B------:R-:W-:-:S13]  /*09f0*/  ISETP.NE.AND.EX P0, PT, RZ, RZ, PT, P0 ;  /* 0x000000ffff00720c */ /* 0x000fda0003f05300 */
[----:B------:R1:W-:Y:S02]  /*0a00*/  @P0 STG.E desc[UR6][R2.64+0x8], R0 ;  /* 0x0000080002000986 */ /* 0x0003e4000c101906 */
.L_x_8:
[----:B------:R-:W-:Y:S05]  /*0a10*/  BRA.U !UP0, `(.L_x_9) ;  /* 0xfffffff9084c7547 */ /* 0x000fea000b83ffff */
[----:B------:R-:W-:Y:S05]  /*0a20*/  EXIT ;  /* 0x000000000000794d */ /* 0x000fea0003800000 */
        .weak           $__internal_0_$__cuda_sm20_rem_u64
        .type           $__internal_0_$__cuda_sm20_rem_u64,@function
        .size           $__internal_0_$__cuda_sm20_rem_u64,(.L_x_22 - $__internal_0_$__cuda_sm20_rem_u64)
$__internal_0_$__cuda_sm20_rem_u64:
[----:B------:R-:W0:Y:S01]  /*0a30*/  LDCU.64 UR4, c[0x0][0x3a0] ;  /* 0x00007400ff0477ac */ /* 0x000e220008000a00 */
[----:B------:R-:W1:Y:S01]  /*0a40*/  LDC.64 R4, c[0x0][0x3a0] ;  /* 0x0000e800ff047b82 */ /* 0x000e620000000a00 */
[----:B0-----:R-:W0:Y:S08]  /*0a50*/  I2F.U64.RP R10, UR4 ;  /* 0x00000004000a7d12 */ /* 0x001e300008309000 */
[----:B0-----:R-:W0:Y:S02]  /*0a60*/  MUFU.RCP R10, R10 ;  /* 0x0000000a000a7308 */ /* 0x001e240000001000 */
[----:B0-----:R-:W-:-:S06]  /*0a70*/  IADD3 R6, PT, PT, R10, 0x1ffffffe, RZ ;  /* 0x1ffffffe0a067810 */ /* 0x001fcc0007ffe0ff */
[----:B------:R-:W1:Y:S02]  /*0a80*/  F2I.U64.TRUNC R6, R6 ;  /* 0x0000000600067311 */ /* 0x000e64000020d800 */
[----:B-1----:R-:W-:-:S04]  /*0a90*/  IMAD.WIDE.U32 R8, R6, R4, RZ ;  /* 0x0000000406087225 */ /* 0x002fc800078e00ff */
[----:B------:R-:W-:Y:S01]  /*0aa0*/  IMAD R9, R6, R5, R9 ;  /* 0x0000000506097224 */ /* 0x000fe200078e0209 */
[----:B------:R-:W-:-:S03]  /*0ab0*/  IADD3 R11, P0, PT, RZ, -R8, RZ ;  /* 0x80000008ff0b7210 */ /* 0x000fc60007f1e0ff */
[----:B------:R-:W-:Y:S02]  /*0ac0*/  IMAD R9, R7, R4, R9 ;  /* 0x0000000407097224 */ /* 0x000fe400078e0209 */
[----:B------:R-:W-:-:S04]  /*0ad0*/  IMAD.HI.U32 R8, R6, R11, RZ ;  /* 0x0000000b06087227 */ /* 0x000fc800078e00ff */
[----:B------:R-:W-:Y:S02]  /*0ae0*/  IMAD.X R13, RZ, RZ, ~R9, P0 ;  /* 0x000000ffff0d7224 */ /* 0x000fe400000e0e09 */
[----:B------:R-:W-:Y:S02]  /*0af0*/  IMAD.MOV.U32 R9, RZ, RZ, R6 ;  /* 0x000000ffff097224 */ /* 0x000fe400078e0006 */
[-C--:B------:R-:W-:Y:S02]  /*0b00*/  IMAD R15, R7, R13.reuse, RZ ;  /* 0x0000000d070f7224 */ /* 0x080fe400078e02ff */
[----:B------:R-:W-:-:S04]  /*0b10*/  IMAD.WIDE.U32 R8, P0, R6, R13, R8 ;  /* 0x0000000d06087225 */ /* 0x000fc80007800008 */
[----:B------:R-:W-:-:S04]  /*0b20*/  IMAD.HI.U32 R13, R7, R13, RZ ;  /* 0x0000000d070d7227 */ /* 0x000fc800078e00ff */
[----:B------:R-:W-:-:S05]  /*0b30*/  IMAD.HI.U32 R8, P1, R7, R11, R8 ;  /* 0x0000000b07087227 */ /* 0x000fca0007820008 */
[----:B------:R-:W-:Y:S02]  /*0b40*/  IADD3 R9, P2, PT, R15, R8, RZ ;  /* 0x000000080f097210 */ /* 0x000fe40007f5e0ff */
[----:B------:R-:W-:-:S03]  /*0b50*/  IADD3.X R8, PT, PT, R13, R7, RZ, P0, !PT ;  /* 0x000000070d087210 */ /* 0x000fc600007fe4ff */
[----:B------:R-:W-:Y:S01]  /*0b60*/  IMAD.WIDE.U32 R6, R9, R4, RZ ;  /* 0x0000000409067225 */ /* 0x000fe200078e00ff */
[----:B------:R-:W-:-:S03]  /*0b70*/  IADD3.X R11, PT, PT, RZ, RZ, R8, P2, P1 ;  /* 0x000000ffff0b7210 */ /* 0x000fc600017e2408 */
[----:B------:R-:W-:Y:S01]  /*0b80*/  IMAD R7, R9, R5, R7 ;  /* 0x0000000509077224 */ /* 0x000fe200078e0207 */
[----:B------:R-:W-:-:S03]  /*0b90*/  IADD3 R13, P0, PT, RZ, -R6, RZ ;  /* 0x80000006ff0d7210 */ /* 0x000fc60007f1e0ff */
[----:B------:R-:W-:Y:S02]  /*0ba0*/  IMAD R7, R11, R4, R7 ;  /* 0x000000040b077224 */ /* 0x000fe400078e0207 */
[----:B------:R-:W-:-:S04]  /*0bb0*/  IMAD.HI.U32 R8, R9, R13, RZ ;  /* 0x0000000d09087227 */ /* 0x000fc800078e00ff */
[----:B------:R-:W-:Y:S02]  /*0bc0*/  IMAD.X R6, RZ, RZ, ~R7, P0 ;  /* 0x000000ffff067224 */ /* 0x000fe400000e0e07 */
[----:B------:R-:W-:Y:S02]  /*0bd0*/  HFMA2 R7, -RZ, RZ, 0, 0 ;  /* 0x00000000ff077431 */ /* 0x000fe400000001ff */
[----:B------:R-:W-:-:S04]  /*0be0*/  IMAD.WIDE.U32 R8, P0, R9, R6, R8 ;  /* 0x0000000609087225 */ /* 0x000fc80007800008 */
[C---:B------:R-:W-:Y:S02]  /*0bf0*/  IMAD R10, R11.reuse, R6, RZ ;  /* 0x000000060b0a7224 */ /* 0x040fe400078e02ff */
[----:B------:R-:W-:-:S04]  /*0c00*/  IMAD.HI.U32 R9, P1, R11, R13, R8 ;  /* 0x0000000d0b097227 */ /* 0x000fc80007820008 */
[----:B------:R-:W-:Y:S01]  /*0c10*/  IMAD.HI.U32 R6, R11, R6, RZ ;  /* 0x000000060b067227 */ /* 0x000fe200078e00ff */
[----:B------:R-:W-:-:S03]  /*0c20*/  IADD3 R9, P2, PT, R10, R9, RZ ;  /* 0x000000090a097210 */ /* 0x000fc60007f5e0ff */
[----:B------:R-:W-:Y:S02]  /*0c30*/  IMAD.X R11, R6, 0x1, R11, P0 ;  /* 0x00000001060b7824 */ /* 0x000fe400000e060b */
[----:B------:R-:W-:-:S03]  /*0c40*/  IMAD.HI.U32 R6, R9, R2, RZ ;  /* 0x0000000209067227 */ /* 0x000fc600078e00ff */
[----:B------:R-:W-:Y:S01]  /*0c50*/  IADD3.X R11, PT, PT, RZ, RZ, R11, P2, P1 ;  /* 0x000000ffff0b7210 */ /* 0x000fe200017e240b */
[----:B------:R-:W-:-:S04]  /*0c60*/  IMAD.WIDE.U32 R6, R9, R3, R6 ;  /* 0x0000000309067225 */ /* 0x000fc800078e0006 */
[C---:B------:R-:W-:Y:S02]  /*0c70*/  IMAD R9, R11.reuse, R3, RZ ;  /* 0x000000030b097224 */ /* 0x040fe400078e02ff */
[----:B------:R-:W-:-:S04]  /*0c80*/  IMAD.HI.U32 R6, P0, R11, R2, R6 ;  /* 0x000000020b067227 */ /* 0x000fc80007800006 */
[----:B------:R-:W-:Y:S01]  /*0c90*/  IMAD.HI.U32 R8, R11, R3, RZ ;  /* 0x000000030b087227 */ /* 0x000fe200078e00ff */
[----:B------:R-:W-:-:S03]  /*0ca0*/  IADD3 R9, P1, PT, R9, R6, RZ ;  /* 0x0000000609097210 */ /* 0x000fc60007f3e0ff */
[----:B------:R-:W-:Y:S02]  /*0cb0*/  IMAD.X R8, RZ, RZ, R8, P0 ;  /* 0x000000ffff087224 */ /* 0x000fe400000e0608 */
[----:B------:R-:W-:-:S04]  /*0cc0*/  IMAD.WIDE.U32 R6, R9, R4, RZ ;  /* 0x0000000409067225 */ /* 0x000fc800078e00ff */
[----:B------:R-:W-:Y:S01]  /*0cd0*/  IMAD.X R11, RZ, RZ, R8, P1 ;  /* 0x000000ffff0b7224 */ /* 0x000fe200008e0608 */
[----:B------:R-:W-:Y:S01]  /*0ce0*/  IADD3 R13, P1, PT, -R6, R2, RZ ;  /* 0x00000002060d7210 */ /* 0x000fe20007f3e1ff */
[----:B------:R-:W-:-:S03]  /*0cf0*/  IMAD R9, R9, R5, R7 ;  /* 0x0000000509097224 */ /* 0x000fc600078e0207 */
[-C--:B------:R-:W-:Y:S01]  /*0d00*/  ISETP.GE.U32.AND P0, PT, R13, R4.reuse, PT ;  /* 0x000000040d00720c */ /* 0x080fe20003f06070 */
[----:B------:R-:W-:-:S05]  /*0d10*/  IMAD R6, R11, R4, R9 ;  /* 0x000000040b067224 */ /* 0x000fca00078e0209 */
[----:B------:R-:W-:Y:S02]  /*0d20*/  IADD3.X R6, PT, PT, ~R6, R3, RZ, P1, !PT ;  /* 0x0000000306067210 */ /* 0x000fe40000ffe5ff */
[----:B------:R-:W-:Y:S02]  /*0d30*/  IADD3 R7, P1, PT, R13, -R4, RZ ;  /* 0x800000040d077210 */ /* 0x000fe40007f3e0ff */
[----:B------:R-:W-:-:S03]  /*0d40*/  ISETP.GE.U32.AND.EX P0, PT, R6, R5, PT, P0 ;  /* 0x000000050600720c */ /* 0x000fc60003f06100 */
[----:B------:R-:W-:Y:S01]  /*0d50*/  IMAD.X R8, R6, 0x1, ~R5, P1 ;  /* 0x0000000106087824 */ /* 0x000fe200008e0e05 */
[----:B------:R-:W-:Y:S02]  /*0d60*/  SEL R7, R7, R13, P0 ;  /* 0x0000000d07077207 */ /* 0x000fe40000000000 */
[----:B------:R-:W-:Y:S02]  /*0d70*/  ISETP.NE.U32.AND P1, PT, R4, RZ, PT ;  /* 0x000000ff0400720c */ /* 0x000fe40003f25070 */
[----:B------:R-:W-:Y:S01]  /*0d80*/  SEL R8, R8, R6, P0 ;  /* 0x0000000608087207 */ /* 0x000fe20000000000 */
[C---:B------:R-:W-:Y:S01]  /*0d90*/  IMAD.IADD R6, R7.reuse, 0x1, -R4 ;  /* 0x0000000107067824 */ /* 0x040fe200078e0a04 */
[----:B------:R-:W-:Y:S02]  /*0da0*/  ISETP.GE.U32.AND P0, PT, R7, R4, PT ;  /* 0x000000040700720c */ /* 0x000fe40003f06070 */
[----:B------:R-:W-:Y:S02]  /*0db0*/  ISETP.NE.AND.EX P1, PT, R5, RZ, PT, P1 ;  /* 0x000000ff0500720c */ /* 0x000fe40003f25310 */
[----:B------:R-:W-:Y:S01]  /*0dc0*/  ISETP.GE.U32.AND.EX P0, PT, R8, R5, PT, P0 ;  /* 0x000000050800720c */ /* 0x000fe20003f06100 */
[----:B------:R-:W-:Y:S01]  /*0dd0*/  IMAD.MOV.U32 R5, RZ, RZ, 0x0 ;  /* 0x00000000ff057424 */ /* 0x000fe200078e00ff */
[----:B------:R-:W-:-:S02]  /*0de0*/  MOV R4, R0 ;  /* 0x0000000000047202 */ /* 0x000fc40000000f00 */
[----:B------:R-:W-:-:S04]  /*0df0*/  SEL R6, R6, R7, P0 ;  /* 0x0000000706067207 */ /* 0x000fc80000000000 */
[----:B------:R-:W-:Y:S01]  /*0e00*/  SEL R6, R6, 0xffffffff, P1 ;  /* 0xffffffff06067807 */ /* 0x000fe20000800000 */
[----:B------:R-:W-:Y:S06]  /*0e10*/  RET.REL.NODEC R4 `(_Z27nearest_neighbor_upsamplingIfEvPT_PKS0_mmm) ;  /* 0xfffffff004787950 */ /* 0x000fec0003c3ffff */
.L_x_10:
[----:B------:R-:W-:-:S00]  /*0e20*/  BRA `(.L_x_10) ;  /* 0xfffffffc00fc7947 */ /* 0x000fc0000383ffff */
[----:B------:R-:W-:-:S00]  /*0e30*/  NOP ;  /* 0x0000000000007918 */ /* 0x000fc00000000000 */
        /* <DEDUP_REMOVED lines=12> */
.L_x_22:


//--------------------- .text._Z27nearest_neighbor_upsamplingI6__halfEvPT_PKS1_mmm --------------------------
	.section	.text._Z27nearest_neighbor_upsamplingI6__halfEvPT_PKS1_mmm,"ax",@progbits
	.align	128
        .global         _Z27nearest_neighbor_upsamplingI6__halfEvPT_PKS1_mmm
        .type           _Z27nearest_neighbor_upsamplingI6__halfEvPT_PKS1_mmm,@function
        .size           _Z27nearest_neighbor_upsamplingI6__halfEvPT_PKS1_mmm,(.L_x_23 - _Z27nearest_neighbor_upsamplingI6__halfEvPT_PKS1_mmm)
        .other          _Z27nearest_neighbor_upsamplingI6__halfEvPT_PKS1_mmm,@"STO_CUDA_ENTRY STV_DEFAULT"
_Z27nearest_neighbor_upsamplingI6__halfEvPT_PKS1_mmm:
.text._Z27nearest_neighbor_upsamplingI6__halfEvPT_PKS1_mmm:
        /* <DEDUP_REMOVED lines=35> */
.L_x_12:
[----:B------:R-:W-:-:S07]  /*0230*/  MOV R0, 0x250 ;  /* 0x0000025000007802 */ /* 0x000fce0000000f00 */
[----:B------:R-:W-:Y:S05]  /*0240*/  CALL.REL.NOINC `($__internal_1_$__cuda_sm20_rem_u64) ;  /* 0x0000000400f87944 */ /* 0x000fea0003c00000 */
[----:B------:R-:W-:-:S07]  /*0250*/  IMAD.MOV.U32 R5, RZ, RZ, R6 ;  /* 0x000000ffff057224 */ /* 0x000fce00078e0006 */
.L_x_13:
[----:B------:R-:W-:Y:S05]  /*0260*/  BSYNC.RECONVERGENT B0 ;  /* 0x0000000000007941 */ /* 0x000fea0003800200 */
.L_x_11:
[----:B------:R-:W0:Y:S01]  /*0270*/  LDC.64 R6, c[0x0][0x398] ;  /* 0x0000e600ff067b82 */ /* 0x000e220000000a00 */
[----:B------:R-:W1:Y:S02]  /*0280*/  LDCU.64 UR4, c[0x0][0x388] ;  /* 0x00007100ff0477ac */ /* 0x000e640008000a00 */
[----:B-1----:R-:W-:-:S04]  /*0290*/  LEA R8, P1, R2, UR4, 0x1 ;  /* 0x0000000402087c11 */ /* 0x002fc8000f8208ff */
[----:B------:R-:W-:Y:S02]  /*02a0*/  LEA.HI.X R9, R2, UR5, R3, 0x1, P1 ;  /* 0x0000000502097c11 */ /* 0x000fe400088f0c03 */
[----:B0-----:R-:W-:-:S04]  /*02b0*/  ISETP.NE.U32.AND P0, PT, R6, RZ, PT ;  /* 0x000000ff0600720c */ /* 0x001fc80003f05070 */
[----:B------:R-:W-:-:S13]  /*02c0*/  ISETP.NE.AND.EX P0, PT, R7, RZ, PT, P0 ;  /* 0x000000ff0700720c */ /* 0x000fda0003f05300 */
[----:B------:R-:W-:Y:S05]  /*02d0*/  @!P0 EXIT ;  /* 0x000000000000894d */ /* 0x000fea0003800000 */
[----:B------:R0:W5:Y:S01]  /*02e0*/  LDG.E.U16.CONSTANT R0, desc[UR6][R8.64] ;  /* 0x0000000608007981 */ /* 0x000162000c1e9500 */
[----:B------:R-:W-:Y:S01]  /*02f0*/  IADD3 R4, PT, PT, R2, -R5, RZ ;  /* 0x8000000502047210 */ /* 0x000fe20007ffe0ff */
[----:B------:R-:W-:Y:S01]  /*0300*/  UMOV UR4, URZ ;  /* 0x000000ff00047c82 */ /* 0x000fe20008000000 */
[----:B------:R-:W-:-:S03]  /*0310*/  UMOV UR5, URZ ;  /* 0x000000ff00057c82 */ /* 0x000fc60008000000 */
[----:B------:R-:W-:Y:S01]  /*0320*/  IMAD R4, R4, R6, R5 ;  /* 0x0000000604047224 */ /* 0x000fe200078e0205 */
[C---:B------:R-:W-:Y:S02]  /*0330*/  LOP3.LUT R5, R6.reuse, 0x3, RZ, 0xc0, !PT ;  /* 0x0000000306057812 */ /* 0x040fe400078ec0ff */
[----:B------:R-:W-:-:S07]  /*0340*/  LOP3.LUT R6, R6, 0xfffffffc, RZ, 0xc0, !PT ;  /* 0xfffffffc06067812 */ /* 0x000fce00078ec0ff */
.L_x_20:
        /* <DEDUP_REMOVED lines=25> */
.L_x_17:
        /* <DEDUP_REMOVED lines=13> */
[----:B-----5:R2:W-:Y:S03]  /*05b0*/  STG.E.U16 desc[UR6][R14.64], R0 ;  /* 0x000000000e007986 */ /* 0x0205e6000c101506 */
[--C-:B------:R-:W-:Y:S01]  /*05c0*/  IMAD.WIDE R18, R19, 0x2, R10.reuse ;  /* 0x0000000213127825 */ /* 0x100fe200078e020a */
[----:B------:R2:W-:Y:S03]  /*05d0*/  STG.E.U16 desc[UR6][R14.64+0x2], R0 ;  /* 0x000002000e007986 */ /* 0x0005e6000c101506 */
[----:B------:R-:W-:Y:S01]  /*05e0*/  IMAD.WIDE R20, R21, 0x2, R10 ;  /* 0x0000000215147825 */ /* 0x000fe200078e020a */
[----:B------:R2:W-:Y:S03]  /*05f0*/  STG.E.U16 desc[UR6][R14.64+0x4], R0 ;  /* 0x000004000e007986 */ /* 0x0005e6000c101506 */
[----:B------:R-:W-:Y:S01]  /*0600*/  VIADD R8, R8, 0x10 ;  /* 0x0000001008087836 */ /* 0x000fe20000000000 */
[----:B------:R2:W-:Y:S04]  /*0610*/  STG.E.U16 desc[UR6][R14.64+0x6], R0 ;  /* 0x000006000e007986 */ /* 0x0005e8000c101506 */
        /* <DEDUP_REMOVED lines=11> */
[----:B------:R2:W-:Y:S01]  /*06d0*/  STG.E.U16 desc[UR6][R20.64+0x6], R0 ;  /* 0x0000060014007986 */ /* 0x0005e2000c101506 */
[----:B------:R-:W-:Y:S05]  /*06e0*/  @P1 BRA `(.L_x_17) ;  /* 0xfffffffc007c1947 */ /* 0x000fea000383ffff */
.L_x_16:
        /* <DEDUP_REMOVED lines=13> */
[----:B-----5:R0:W-:Y:S04]  /*07c0*/  STG.E.U16 desc[UR6][R10.64], R0 ;  /* 0x000000000a007986 */ /* 0x0201e8000c101506 */
[----:B------:R0:W-:Y:S04]  /*07d0*/  STG.E.U16 desc[UR6][R10.64+0x2], R0 ;  /* 0x000002000a007986 */ /* 0x0001e8000c101506 */
[----:B------:R0:W-:Y:S04]  /*07e0*/  STG.E.U16 desc[UR6][R10.64+0x4], R0 ;  /* 0x000004000a007986 */ /* 0x0001e8000c101506 */
[----:B------:R0:W-:Y:S04]  /*07f0*/  STG.E.U16 desc[UR6][R10.64+0x6], R0 ;  /* 0x000006000a007986 */ /* 0x0001e8000c101506 */
[----:B------:R0:W-:Y:S04]  /*0800*/  STG.E.U16 desc[UR6][R14.64], R0 ;  /* 0x000000000e007986 */ /* 0x0001e8000c101506 */
[----:B------:R0:W-:Y:S04]  /*0810*/  STG.E.U16 desc[UR6][R14.64+0x2], R0 ;  /* 0x000002000e007986 */ /* 0x0001e8000c101506 */
[----:B------:R0:W-:Y:S04]  /*0820*/  STG.E.U16 desc[UR6][R14.64+0x4], R0 ;  /* 0x000004000e007986 */ /* 0x0001e8000c101506 */
[----:B------:R0:W-:Y:S02]  /*0830*/  STG.E.U16 desc[UR6][R14.64+0x6], R0 ;  /* 0x000006000e007986 */ /* 0x0001e4000c101506 */
.L_x_18:
[----:B------:R-:W-:-:S04]  /*0840*/  ISETP.NE.U32.AND P1, PT, R12, RZ, PT ;  /* 0x000000ff0c00720c */ /* 0x000fc80003f25070 */
[----:B------:R-:W-:-:S13]  /*0850*/  ISETP.NE.OR.EX P0, PT, R9, RZ, P0, P1 ;  /* 0x000000ff0900720c */ /* 0x000fda0000705710 */
[----:B------:R-:W-:Y:S05]  /*0860*/  @!P0 BRA `(.L_x_14) ;  /* 0x0000000000308947 */ /* 0x000fea0003800000 */
.L_x_15:
[----:B0--3--:R-:W-:Y:S01]  /*0870*/  IMAD R11, R7, UR8, R8 ;  /* 0x00000008070b7c24 */ /* 0x009fe2000f8e0208 */
[----:B------:R-:W-:Y:S01]  /*0880*/  IADD3 R12, P0, PT, R12, -0x4, RZ ;  /* 0xfffffffc0c0c7810 */ /* 0x000fe20007f1e0ff */
[----:B------:R-:W-:Y:S02]  /*0890*/  VIADD R8, R8, 0x4 ;  /* 0x0000000408087836 */ /* 0x000fe40000000000 */
[----:B-1----:R-:W-:Y:S01]  /*08a0*/  IMAD.WIDE R10, R11, 0x2, R2 ;  /* 0x000000020b0a7825 */ /* 0x002fe200078e0202 */
[----:B------:R-:W-:Y:S02]  /*08b0*/  IADD3.X R9, PT, PT, R9, -0x1, RZ, P0, !PT ;  /* 0xffffffff09097810 */ /* 0x000fe400007fe4ff */
[----:B------:R-:W-:Y:S02]  /*08c0*/  ISETP.NE.U32.AND P0, PT, R12, RZ, PT ;  /* 0x000000ff0c00720c */ /* 0x000fe40003f05070 */
[----:B-----5:R3:W-:Y:S02]  /*08d0*/  STG.E.U16 desc[UR6][R10.64], R0 ;  /* 0x000000000a007986 */ /* 0x0207e4000c101506 */
[----:B------:R-:W-:-:S02]  /*08e0*/  ISETP.NE.AND.EX P0, PT, R9, RZ, PT, P0 ;  /* 0x000000ff0900720c */ /* 0x000fc40003f05300 */
[----:B------:R3:W-:Y:S04]  /*08f0*/  STG.E.U16 desc[UR6][R10.64+0x2], R0 ;  /* 0x000002000a007986 */ /* 0x0007e8000c101506 */
[----:B------:R3:W-:Y:S04]  /*0900*/  STG.E.U16 desc[UR6][R10.64+0x4], R0 ;  /* 0x000004000a007986 */ /* 0x0007e8000c101506 */
[----:B------:R3:W-:Y:S03]  /*0910*/  STG.E.U16 desc[UR6][R10.64+0x6], R0 ;  /* 0x000006000a007986 */ /* 0x0007e6000c101506 */
[----:B------:R-:W-:Y:S05]  /*0920*/  @P0 BRA `(.L_x_15) ;  /* 0xfffffffc00d00947 */ /* 0x000fea000383ffff */
.L_x_14:
        /* <DEDUP_REMOVED lines=8> */
[----:B-----5:R4:W-:Y:S07]  /*09b0*/  STG.E.U16 desc[UR6][R2.64], R0 ;  /* 0x0000000002007986 */ /* 0x0209ee000c101506 */
[----:B------:R-:W-:Y:S05]  /*09c0*/  @!P0 BRA `(.L_x_19) ;  /* 0x0000000000108947 */ /* 0x000fea0003800000 */
[----:B------:R-:W-:Y:S01]  /*09d0*/  ISETP.NE.U32.AND P0, PT, R5, 0x2, PT ;  /* 0x000000020500780c */ /* 0x000fe20003f05070 */
[----:B------:R1:W-:Y:S03]  /*09e0*/  STG.E.U16 desc[UR6][R2.64+0x2], R0 ;  /* 0x0000020002007986 */ /* 0x0003e6000c101506 */
[----:B------:R-:W-:-:S13]  /*09f0*/  ISETP.NE.AND.EX P0, PT, RZ, RZ, PT, P0 ;  /* 0x000000ffff00720c */ /* 0x000fda0003f05300 */
[----:B------:R1:W-:Y:S02]  /*0a00*/  @P0 STG.E.U16 desc[UR6][R2.64+0x4], R0 ;  /* 0x0000040002000986 */ /* 0x0003e4000c101506 */
.L_x_19:
[----:B------:R-:W-:Y:S05]  /*0a10*/  BRA.U !UP0, `(.L_x_20) ;  /* 0xfffffff9084c7547 */ /* 0x000fea000b83ffff */
[----:B------:R-:W-:Y:S05]  /*0a20*/  EXIT ;  /* 0x000000000000794d */ /* 0x000fea0003800000 */
        .weak           $__internal_1_$__cuda_sm20_rem_u64
        .type           $__internal_1_$__cuda_sm20_rem_u64,@function
        .size           $__internal_1_$__cuda_sm20_rem_u64,(.L_x_23 - $__internal_1_$__cuda_sm20_rem_u64)
$__internal_1_$__cuda_sm20_rem_u64:
        /* <DEDUP_REMOVED lines=62> */
[----:B------:R-:W-:Y:S06]  /*0e10*/  RET.REL.NODEC R4 `(_Z27nearest_neighbor_upsamplingI6__halfEvPT_PKS1_mmm) ;  /* 0xfffffff004787950 */ /* 0x000fec0003c3ffff */
.L_x_21:
        /* <DEDUP_REMOVED lines=14> */
.L_x_23:


//--------------------- .nv.shared.reserved.0     --------------------------
	.section	.nv.shared.reserved.0,"aw",@nobits
	.weak		__nv_reservedSMEM_offset_0_alias
	.size		__nv_reservedSMEM_offset_0_alias, 0, 64
	.other		__nv_reservedSMEM_offset_0_alias,@"STO_CUDA_RESERVED_SHARED STV_DEFAULT"
__nv_reservedSMEM_offset_0_alias:
	.zero		0
	.zero		64


//--------------------- .nv.constant0._Z27nearest_neighbor_upsamplingIfEvPT_PKS0_mmm --------------------------
	.section	.nv.constant0._Z27nearest_neighbor_upsamplingIfEvPT_PKS0_mmm,"a",@progbits
	.sectionflags	@""
	.align	4
.nv.constant0._Z27nearest_neighbor_upsamplingIfEvPT_PKS0_mmm:
	.zero		936


//--------------------- .nv.constant0._Z27nearest_neighbor_upsamplingI6__halfEvPT_PKS1_mmm --------------------------
	.section	.nv.constant0._Z27nearest_neighbor_upsamplingI6__halfEvPT_PKS1_mmm,"a",@progbits
	.sectionflags	@""
	.align	4
.nv.constant0._Z27nearest_neighbor_upsamplingI6__halfEvPT_PKS1_mmm:
	.zero		936


//--------------------- SYMBOLS --------------------------

	.type		.nv.reservedSmem.offset0,@object
	.size		.nv.reservedSmem.offset0,0x4
